//
// Generated by NVIDIA NVVM Compiler
//
// Compiler Build ID: CL-36424714
// Cuda compilation tools, release 13.0, V13.0.88
// Based on NVVM 20.0.0
//

.version 9.0
.target sm_100
.address_size 64

	// .globl	_Z1kPiS_i

.visible .entry _Z1kPiS_i(
	.param .u64 .ptr .align 1 _Z1kPiS_i_param_0,
	.param .u64 .ptr .align 1 _Z1kPiS_i_param_1,
	.param .u32 _Z1kPiS_i_param_2
)
{
	.reg .pred 	%p<10>;
	.reg .b32 	%r<81>;
	.reg .b64 	%rd<28>;

	ld.param.u64 	%rd15, [_Z1kPiS_i_param_0];
	ld.param.u64 	%rd16, [_Z1kPiS_i_param_1];
	ld.param.u32 	%r16, [_Z1kPiS_i_param_2];
	cvta.to.global.u64 	%rd1, %rd15;
	cvta.to.global.u64 	%rd2, %rd16;
	setp.lt.s32 	%p1, %r16, 1;
	@%p1 bra 	$L__BB0_13;
	and.b32  	%r1, %r16, 15;
	setp.lt.u32 	%p2, %r16, 16;
	mov.b32 	%r78, 0;
	@%p2 bra 	$L__BB0_4;
	and.b32  	%r78, %r16, 2147483632;
	neg.s32 	%r76, %r78;
	add.s64 	%rd25, %rd2, 32;
	add.s64 	%rd24, %rd1, 32;
$L__BB0_3:
	.pragma "nounroll";
	ld.global.u32 	%r18, [%rd25+-32];
	shl.b32 	%r19, %r18, 4;
	st.global.u32 	[%rd24+-32], %r19;
	ld.global.u32 	%r20, [%rd25+-28];
	shl.b32 	%r21, %r20, 4;
	st.global.u32 	[%rd24+-28], %r21;
	ld.global.u32 	%r22, [%rd25+-24];
	shl.b32 	%r23, %r22, 4;
	st.global.u32 	[%rd24+-24], %r23;
	ld.global.u32 	%r24, [%rd25+-20];
	shl.b32 	%r25, %r24, 4;
	st.global.u32 	[%rd24+-20], %r25;
	ld.global.u32 	%r26, [%rd25+-16];
	shl.b32 	%r27, %r26, 4;
	st.global.u32 	[%rd24+-16], %r27;
	ld.global.u32 	%r28, [%rd25+-12];
	shl.b32 	%r29, %r28, 4;
	st.global.u32 	[%rd24+-12], %r29;
	ld.global.u32 	%r30, [%rd25+-8];
	shl.b32 	%r31, %r30, 4;
	st.global.u32 	[%rd24+-8], %r31;
	ld.global.u32 	%r32, [%rd25+-4];
	shl.b32 	%r33, %r32, 4;
	st.global.u32 	[%rd24+-4], %r33;
	ld.global.u32 	%r34, [%rd25];
	shl.b32 	%r35, %r34, 4;
	st.global.u32 	[%rd24], %r35;
	ld.global.u32 	%r36, [%rd25+4];
	shl.b32 	%r37, %r36, 4;
	st.global.u32 	[%rd24+4], %r37;
	ld.global.u32 	%r38, [%rd25+8];
	shl.b32 	%r39, %r38, 4;
	st.global.u32 	[%rd24+8], %r39;
	ld.global.u32 	%r40, [%rd25+12];
	shl.b32 	%r41, %r40, 4;
	st.global.u32 	[%rd24+12], %r41;
	ld.global.u32 	%r42, [%rd25+16];
	shl.b32 	%r43, %r42, 4;
	st.global.u32 	[%rd24+16], %r43;
	ld.global.u32 	%r44, [%rd25+20];
	shl.b32 	%r45, %r44, 4;
	st.global.u32 	[%rd24+20], %r45;
	ld.global.u32 	%r46, [%rd25+24];
	shl.b32 	%r47, %r46, 4;
	st.global.u32 	[%rd24+24], %r47;
	ld.global.u32 	%r48, [%rd25+28];
	shl.b32 	%r49, %r48, 4;
	st.global.u32 	[%rd24+28], %r49;
	add.s32 	%r76, %r76, 16;
	add.s64 	%rd25, %rd25, 64;
	add.s64 	%rd24, %rd24, 64;
	setp.ne.s32 	%p3, %r76, 0;
	@%p3 bra 	$L__BB0_3;
$L__BB0_4:
	setp.eq.s32 	%p4, %r1, 0;
	@%p4 bra 	$L__BB0_13;
	and.b32  	%r7, %r16, 7;
	setp.lt.u32 	%p5, %r1, 8;
	@%p5 bra 	$L__BB0_7;
	mul.wide.u32 	%rd17, %r78, 4;
	add.s64 	%rd18, %rd2, %rd17;
	ld.global.u32 	%r50, [%rd18];
	shl.b32 	%r51, %r50, 4;
	add.s64 	%rd19, %rd1, %rd17;
	st.global.u32 	[%rd19], %r51;
	ld.global.u32 	%r52, [%rd18+4];
	shl.b32 	%r53, %r52, 4;
	st.global.u32 	[%rd19+4], %r53;
	ld.global.u32 	%r54, [%rd18+8];
	shl.b32 	%r55, %r54, 4;
	st.global.u32 	[%rd19+8], %r55;
	ld.global.u32 	%r56, [%rd18+12];
	shl.b32 	%r57, %r56, 4;
	st.global.u32 	[%rd19+12], %r57;
	ld.global.u32 	%r58, [%rd18+16];
	shl.b32 	%r59, %r58, 4;
	st.global.u32 	[%rd19+16], %r59;
	ld.global.u32 	%r60, [%rd18+20];
	shl.b32 	%r61, %r60, 4;
	st.global.u32 	[%rd19+20], %r61;
	ld.global.u32 	%r62, [%rd18+24];
	shl.b32 	%r63, %r62, 4;
	st.global.u32 	[%rd19+24], %r63;
	ld.global.u32 	%r64, [%rd18+28];
	shl.b32 	%r65, %r64, 4;
	st.global.u32 	[%rd19+28], %r65;
	add.s32 	%r78, %r78, 8;
$L__BB0_7:
	setp.eq.s32 	%p6, %r7, 0;
	@%p6 bra 	$L__BB0_13;
	and.b32  	%r10, %r16, 3;
	setp.lt.u32 	%p7, %r7, 4;
	@%p7 bra 	$L__BB0_10;
	mul.wide.u32 	%rd20, %r78, 4;
	add.s64 	%rd21, %rd2, %rd20;
	ld.global.u32 	%r66, [%rd21];
	shl.b32 	%r67, %r66, 4;
	add.s64 	%rd22, %rd1, %rd20;
	st.global.u32 	[%rd22], %r67;
	ld.global.u32 	%r68, [%rd21+4];
	shl.b32 	%r69, %r68, 4;
	st.global.u32 	[%rd22+4], %r69;
	ld.global.u32 	%r70, [%rd21+8];
	shl.b32 	%r71, %r70, 4;
	st.global.u32 	[%rd22+8], %r71;
	ld.global.u32 	%r72, [%rd21+12];
	shl.b32 	%r73, %r72, 4;
	st.global.u32 	[%rd22+12], %r73;
	add.s32 	%r78, %r78, 4;
$L__BB0_10:
	setp.eq.s32 	%p8, %r10, 0;
	@%p8 bra 	$L__BB0_13;
	mul.wide.u32 	%rd23, %r78, 4;
	add.s64 	%rd27, %rd1, %rd23;
	add.s64 	%rd26, %rd2, %rd23;
	neg.s32 	%r80, %r10;
$L__BB0_12:
	.pragma "nounroll";
	ld.global.u32 	%r74, [%rd26];
	shl.b32 	%r75, %r74, 4;
	st.global.u32 	[%rd27], %r75;
	add.s64 	%rd27, %rd27, 4;
	add.s64 	%rd26, %rd26, 4;
	add.s32 	%r80, %r80, 1;
	setp.ne.s32 	%p9, %r80, 0;
	@%p9 bra 	$L__BB0_12;
$L__BB0_13:
	ret;

}


// ===== COMPILED SASS (sm_100) =====

	.target	sm_100

	.elftype	@"ET_EXEC"


//--------------------- .note.nv.tkinfo           --------------------------
	.section	.note.nv.tkinfo,"",@"SHT_NOTE"
	.sectionflags	@"SHF_NOTE_NV_TKINFO"
	.tkinfo
        /*0018*/ 	.word	0x00000002
        /*0030*/ 	.string	""
        /*0030*/ 	.string	"ptxas"
        /*0030*/ 	.string	"Cuda compilation tools, release 13.0, V13.0.88"
        /*0030*/ 	.string	"Build cuda_13.0.r13.0/compiler.36424714_0"
        /*0030*/ 	.string	"-arch sm_100 -m 64 "



//--------------------- .note.nv.cuinfo           --------------------------
	.section	.note.nv.cuinfo,"",@"SHT_NOTE"
	.sectionflags	@"SHF_NOTE_NV_CUINFO"
        /*0018*/ 	.short	0x0002
        /*001a*/ 	.short	0x0064
        /*001c*/ 	.short	0x0082
	.zero		2


//--------------------- .nv.info                  --------------------------
	.section	.nv.info,"",@"SHT_CUDA_INFO"
	.align	4


	//----- nvinfo : EIATTR_REGCOUNT
	.align		4
        /*0000*/ 	.byte	0x04, 0x2f
        /*0002*/ 	.short	(.L_1 - .L_0)
	.align		4
.L_0:
        /*0004*/ 	.word	index@(_Z1kPiS_i)
        /*0008*/ 	.word	0x00000012


	//----- nvinfo : EIATTR_FRAME_SIZE
	.align		4
.L_1:
        /*000c*/ 	.byte	0x04, 0x11
        /*000e*/ 	.short	(.L_3 - .L_2)
	.align		4
.L_2:
        /*0010*/ 	.word	index@(_Z1kPiS_i)
        /*0014*/ 	.word	0x00000000


	//----- nvinfo : EIATTR_MIN_STACK_SIZE
	.align		4
.L_3:
        /*0018*/ 	.byte	0x04, 0x12
        /*001a*/ 	.short	(.L_5 - .L_4)
	.align		4
.L_4:
        /*001c*/ 	.word	index@(_Z1kPiS_i)
        /*0020*/ 	.word	0x00000000
.L_5:


//--------------------- .nv.compat                --------------------------
	.section	.nv.compat,"",@"SHT_CUDA_COMPAT_INFO"
	.align	4
        /*0000*/ 	.byte	0x02, 0x09, 0x00, 0x00, 0x02, 0x02, 0x01, 0x00, 0x02, 0x05, 0x05, 0x00, 0x03, 0x07, 0x01, 0x01
        /*0010*/ 	.byte	0x02, 0x03, 0x00, 0x00, 0x02, 0x06, 0x01, 0x00, 0x04, 0x0b, 0x08, 0x00, 0x09, 0x00, 0x00, 0x00
        /*0020*/ 	.byte	0x00, 0x00, 0x00, 0x00


//--------------------- .nv.info._Z1kPiS_i        --------------------------
	.section	.nv.info._Z1kPiS_i,"",@"SHT_CUDA_INFO"
	.sectionflags	@""
	.align	4


	//----- nvinfo : EIATTR_CUDA_API_VERSION
	.align		4
        /*0000*/ 	.byte	0x04, 0x37
        /*0002*/ 	.short	(.L_7 - .L_6)
.L_6:
        /*0004*/ 	.word	0x00000082


	//----- nvinfo : EIATTR_KPARAM_INFO
	.align		4
.L_7:
        /*0008*/ 	.byte	0x04, 0x17
        /*000a*/ 	.short	(.L_9 - .L_8)
.L_8:
        /*000c*/ 	.word	0x00000000
        /*0010*/ 	.short	0x0002
        /*0012*/ 	.short	0x0010
        /*0014*/ 	.byte	0x00, 0xf0, 0x11, 0x00


	//----- nvinfo : EIATTR_KPARAM_INFO
	.align		4
.L_9:
        /*0018*/ 	.byte	0x04, 0x17
        /*001a*/ 	.short	(.L_11 - .L_10)
.L_10:
        /*001c*/ 	.word	0x00000000
        /*0020*/ 	.short	0x0001
        /*0022*/ 	.short	0x0008
        /*0024*/ 	.byte	0x00, 0xf5, 0x21, 0x00


	//----- nvinfo : EIATTR_KPARAM_INFO
	.align		4
.L_11:
        /*0028*/ 	.byte	0x04, 0x17
        /*002a*/ 	.short	(.L_13 - .L_12)
.L_12:
        /*002c*/ 	.word	0x00000000
        /*0030*/ 	.short	0x0000
        /*0032*/ 	.short	0x0000
        /*0034*/ 	.byte	0x00, 0xf5, 0x21, 0x00


	//----- nvinfo : EIATTR_SPARSE_MMA_MASK
	.align		4
.L_13:
        /*0038*/ 	.byte	0x03, 0x50
        /*003a*/ 	.short	0x0000


	//----- nvinfo : EIATTR_MAXREG_COUNT
	.align		4
        /*003c*/ 	.byte	0x03, 0x1b
        /*003e*/ 	.short	0x00ff


	//----- nvinfo : EIATTR_MERCURY_ISA_VERSION
	.align		4
        /*0040*/ 	.byte	0x03, 0x5f
        /*0042*/ 	.short	0x0101


	//----- nvinfo : EIATTR_VRC_CTA_INIT_COUNT
	.align		4
        /*0044*/ 	.byte	0x02, 0x4a
	.zero		1
	.zero		1


	//----- nvinfo : EIATTR_EXIT_INSTR_OFFSETS
	.align		4
        /*0048*/ 	.byte	0x04, 0x1c
        /*004a*/ 	.short	(.L_15 - .L_14)


	//   ....[0]....
.L_14:
        /*004c*/ 	.word	0x00000030


	//   ....[1]....
        /*0050*/ 	.word	0x00000500


	//   ....[2]....
        /*0054*/ 	.word	0x00000720


	//   ....[3]....
        /*0058*/ 	.word	0x00000880


	//   ....[4]....
        /*005c*/ 	.word	0x000009f0


	//----- nvinfo : EIATTR_CBANK_PARAM_SIZE
	.align		4
.L_15:
        /*0060*/ 	.byte	0x03, 0x19
        /*0062*/ 	.short	0x0014


	//----- nvinfo : EIATTR_PARAM_CBANK
	.align		4
        /*0064*/ 	.byte	0x04, 0x0a
        /*0066*/ 	.short	(.L_17 - .L_16)
	.align		4
.L_16:
        /*0068*/ 	.word	index@(.nv.constant0._Z1kPiS_i)
        /*006c*/ 	.short	0x0380
        /*006e*/ 	.short	0x0014


	//----- nvinfo : EIATTR_SW_WAR
	.align		4
.L_17:
        /*0070*/ 	.byte	0x04, 0x36
        /*0072*/ 	.short	(.L_19 - .L_18)
.L_18:
        /*0074*/ 	.word	0x00000008
.L_19:


//--------------------- .nv.callgraph             --------------------------
	.section	.nv.callgraph,"",@"SHT_CUDA_CALLGRAPH"
	.align	4
	.sectionentsize	8
	.align		4
        /*0000*/ 	.word	0x00000000
	.align		4
        /*0004*/ 	.word	0xffffffff
	.align		4
        /*0008*/ 	.word	0x00000000
	.align		4
        /*000c*/ 	.word	0xfffffffe
	.align		4
        /*0010*/ 	.word	0x00000000
	.align		4
        /*0014*/ 	.word	0xfffffffd
	.align		4
        /*0018*/ 	.word	0x00000000
	.align		4
        /*001c*/ 	.word	0xfffffffc


//--------------------- .text._Z1kPiS_i           --------------------------
	.section	.text._Z1kPiS_i,"ax",@progbits
	.align	128
        .global         _Z1kPiS_i
        .type           _Z1kPiS_i,@function
        .size           _Z1kPiS_i,(.L_x_6 - _Z1kPiS_i)
        .other          _Z1kPiS_i,@"STO_CUDA_ENTRY STV_DEFAULT"
_Z1kPiS_i:
.text._Z1kPiS_i:
[----:B------:R-:W-:Y:S08]  /*0000*/  LDC R1, c[0x0][0x37c] ;  /* 0x0000df00ff017b82 */ /* 0x000ff00000000800 */
[----:B------:R-:W0:Y:S02]  /*0010*/  LDC R6, c[0x0][0x390] ;  /* 0x0000e400ff067b82 */ /* 0x000e240000000800 */
[----:B0-----:R-:W-:-:S13]  /*0020*/  ISETP.GE.AND P0, PT, R6, 0x1, PT ;  /* 0x000000010600780c */ /* 0x001fda0003f06270 */
[----:B------:R-:W-:Y:S05]  /*0030*/  @!P0 EXIT ;  /* 0x000000000000894d */ /* 0x000fea0003800000 */
[C---:B------:R-:W-:Y:S01]  /*0040*/  ISETP.GE.U32.AND P1, PT, R6.reuse, 0x10, PT ;  /* 0x000000100600780c */ /* 0x040fe20003f26070 */
[----:B------:R-:W0:Y:S01]  /*0050*/  LDCU.64 UR8, c[0x0][0x358] ;  /* 0x00006b00ff0877ac */ /* 0x000e220008000a00 */
[----:B------:R-:W-:Y:S01]  /*0060*/  LOP3.LUT R10, R6, 0xf, RZ, 0xc0, !PT ;  /* 0x0000000f060a7812 */ /* 0x000fe200078ec0ff */
[----:B------:R-:W-:-:S03]  /*0070*/  IMAD.MOV.U32 R0, RZ, RZ, RZ ;  /* 0x000000ffff007224 */ /* 0x000fc600078e00ff */
[----:B------:R-:W-:-:S07]  /*0080*/  ISETP.NE.AND P0, PT, R10, RZ, PT ;  /* 0x000000ff0a00720c */ /* 0x000fce0003f05270 */
[----:B------:R-:W-:Y:S06]  /*0090*/  @!P1 BRA `(.L_x_0) ;  /* 0x0000000400189947 */ /* 0x000fec0003800000 */
[----:B------:R-:W1:Y:S01]  /*00a0*/  LDCU.128 UR4, c[0x0][0x380] ;  /* 0x00007000ff0477ac */ /* 0x000e620008000c00 */
[----:B------:R-:W-:-:S05]  /*00b0*/  LOP3.LUT R0, R6, 0x7ffffff0, RZ, 0xc0, !PT ;  /* 0x7ffffff006007812 */ /* 0x000fca00078ec0ff */
[----:B------:R-:W-:Y:S01]  /*00c0*/  IMAD.MOV R7, RZ, RZ, -R0 ;  /* 0x000000ffff077224 */ /* 0x000fe200078e0a00 */
[----:B-1----:R-:W-:Y:S02]  /*00d0*/  UIADD3 UR6, UP0, UPT, UR6, 0x20, URZ ;  /* 0x0000002006067890 */ /* 0x002fe4000ff1e0ff */
[----:B------:R-:W-:Y:S02]  /*00e0*/  UIADD3 UR4, UP1, UPT, UR4, 0x20, URZ ;  /* 0x0000002004047890 */ /* 0x000fe4000ff3e0ff */
[----:B------:R-:W-:Y:S02]  /*00f0*/  UIADD3.X UR7, UPT, UPT, URZ, UR7, URZ, UP0, !UPT ;  /* 0x00000007ff077290 */ /* 0x000fe400087fe4ff */
[----:B------:R-:W-:Y:S01]  /*0100*/  UIADD3.X UR5, UPT, UPT, URZ, UR5, URZ, UP1, !UPT ;  /* 0x00000005ff057290 */ /* 0x000fe20008ffe4ff */
[----:B------:R-:W-:Y:S01]  /*0110*/  MOV R9, UR6 ;  /* 0x0000000600097c02 */ /* 0x000fe20008000f00 */
[----:B------:R-:W-:Y:S02]  /*0120*/  IMAD.U32 R8, RZ, RZ, UR4 ;  /* 0x00000004ff087e24 */ /* 0x000fe4000f8e00ff */
[----:B------:R-:W-:-:S02]  /*0130*/  IMAD.U32 R12, RZ, RZ, UR7 ;  /* 0x00000007ff0c7e24 */ /* 0x000fc4000f8e00ff */
[----:B------:R-:W-:-:S07]  /*0140*/  MOV R11, UR5 ;  /* 0x00000005000b7c02 */ /* 0x000fce0008000f00 */
.L_x_1:
[----:B------:R-:W-:Y:S02]  /*0150*/  IMAD.MOV.U32 R2, RZ, RZ, R9 ;  /* 0x000000ffff027224 */ /* 0x000fe400078e0009 */
[----:B------:R-:W-:-:S05]  /*0160*/  IMAD.MOV.U32 R3, RZ, RZ, R12 ;  /* 0x000000ffff037224 */ /* 0x000fca00078e000c */
[----:B0-2---:R-:W2:Y:S01]  /*0170*/  LDG.E R4, desc[UR8][R2.64+-0x20] ;  /* 0xffffe00802047981 */ /* 0x005ea2000c1e1900 */
[----:B------:R-:W-:Y:S01]  /*0180*/  IMAD.MOV.U32 R5, RZ, RZ, R11 ;  /* 0x000000ffff057224 */ /* 0x000fe200078e000b */
[----:B--2---:R-:W-:Y:S01]  /*0190*/  SHF.L.U32 R9, R4, 0x4, RZ ;  /* 0x0000000404097819 */ /* 0x004fe200000006ff */
[----:B------:R-:W-:-:S05]  /*01a0*/  IMAD.MOV.U32 R4, RZ, RZ, R8 ;  /* 0x000000ffff047224 */ /* 0x000fca00078e0008 */
[----:B------:R0:W-:Y:S04]  /*01b0*/  STG.E desc[UR8][R4.64+-0x20], R9 ;  /* 0xffffe00904007986 */ /* 0x0001e8000c101908 */
[----:B------:R-:W2:Y:S02]  /*01c0*/  LDG.E R8, desc[UR8][R2.64+-0x1c] ;  /* 0xffffe40802087981 */ /* 0x000ea4000c1e1900 */
[----:B--2---:R-:W-:-:S05]  /*01d0*/  SHF.L.U32 R11, R8, 0x4, RZ ;  /* 0x00000004080b7819 */ /* 0x004fca00000006ff */
[----:B------:R1:W-:Y:S04]  /*01e0*/  STG.E desc[UR8][R4.64+-0x1c], R11 ;  /* 0xffffe40b04007986 */ /* 0x0003e8000c101908 */
[----:B------:R-:W2:Y:S02]  /*01f0*/  LDG.E R8, desc[UR8][R2.64+-0x18] ;  /* 0xffffe80802087981 */ /* 0x000ea4000c1e1900 */
[----:B--2---:R-:W-:-:S05]  /*0200*/  IMAD.SHL.U32 R13, R8, 0x10, RZ ;  /* 0x00000010080d7824 */ /* 0x004fca00078e00ff */
[----:B------:R2:W-:Y:S04]  /*0210*/  STG.E desc[UR8][R4.64+-0x18], R13 ;  /* 0xffffe80d04007986 */ /* 0x0005e8000c101908 */
[----:B------:R-:W3:Y:S02]  /*0220*/  LDG.E R8, desc[UR8][R2.64+-0x14] ;  /* 0xffffec0802087981 */ /* 0x000ee4000c1e1900 */
[----:B---3--:R-:W-:-:S05]  /*0230*/  IMAD.SHL.U32 R15, R8, 0x10, RZ ;  /* 0x00000010080f7824 */ /* 0x008fca00078e00ff */
[----:B------:R3:W-:Y:S04]  /*0240*/  STG.E desc[UR8][R4.64+-0x14], R15 ;  /* 0xffffec0f04007986 */ /* 0x0007e8000c101908 */
[----:B------:R-:W0:Y:S02]  /*0250*/  LDG.E R8, desc[UR8][R2.64+-0x10] ;  /* 0xfffff00802087981 */ /* 0x000e24000c1e1900 */
[----:B0-----:R-:W-:-:S05]  /*0260*/  SHF.L.U32 R9, R8, 0x4, RZ ;  /* 0x0000000408097819 */ /* 0x001fca00000006ff */
[----:B------:R0:W-:Y:S04]  /*0270*/  STG.E desc[UR8][R4.64+-0x10], R9 ;  /* 0xfffff00904007986 */ /* 0x0001e8000c101908 */
[----:B------:R-:W1:Y:S02]  /*0280*/  LDG.E R8, desc[UR8][R2.64+-0xc] ;  /* 0xfffff40802087981 */ /* 0x000e64000c1e1900 */
[----:B-1----:R-:W-:-:S05]  /*0290*/  IMAD.SHL.U32 R11, R8, 0x10, RZ ;  /* 0x00000010080b7824 */ /* 0x002fca00078e00ff */
[----:B------:R1:W-:Y:S04]  /*02a0*/  STG.E desc[UR8][R4.64+-0xc], R11 ;  /* 0xfffff40b04007986 */ /* 0x0003e8000c101908 */
[----:B------:R-:W2:Y:S02]  /*02b0*/  LDG.E R8, desc[UR8][R2.64+-0x8] ;  /* 0xfffff80802087981 */ /* 0x000ea4000c1e1900 */
[----:B--2---:R-:W-:-:S05]  /*02c0*/  IMAD.SHL.U32 R13, R8, 0x10, RZ ;  /* 0x00000010080d7824 */ /* 0x004fca00078e00ff */
[----:B------:R2:W-:Y:S04]  /*02d0*/  STG.E desc[UR8][R4.64+-0x8], R13 ;  /* 0xfffff80d04007986 */ /* 0x0005e8000c101908 */
[----:B------:R-:W3:Y:S02]  /*02e0*/  LDG.E R8, desc[UR8][R2.64+-0x4] ;  /* 0xfffffc0802087981 */ /* 0x000ee4000c1e1900 */
[----:B---3--:R-:W-:-:S05]  /*02f0*/  SHF.L.U32 R15, R8, 0x4, RZ ;  /* 0x00000004080f7819 */ /* 0x008fca00000006ff */
[----:B------:R3:W-:Y:S04]  /*0300*/  STG.E desc[UR8][R4.64+-0x4], R15 ;  /* 0xfffffc0f04007986 */ /* 0x0007e8000c101908 */
[----:B------:R-:W0:Y:S02]  /*0310*/  LDG.E R8, desc[UR8][R2.64] ;  /* 0x0000000802087981 */ /* 0x000e24000c1e1900 */
[----:B0-----:R-:W-:-:S05]  /*0320*/  IMAD.SHL.U32 R9, R8, 0x10, RZ ;  /* 0x0000001008097824 */ /* 0x001fca00078e00ff */
[----:B------:R0:W-:Y:S04]  /*0330*/  STG.E desc[UR8][R4.64], R9 ;  /* 0x0000000904007986 */ /* 0x0001e8000c101908 */
[----:B------:R-:W1:Y:S02]  /*0340*/  LDG.E R8, desc[UR8][R2.64+0x4] ;  /* 0x0000040802087981 */ /* 0x000e64000c1e1900 */
[----:B-1----:R-:W-:-:S05]  /*0350*/  IMAD.SHL.U32 R11, R8, 0x10, RZ ;  /* 0x00000010080b7824 */ /* 0x002fca00078e00ff */
[----:B------:R1:W-:Y:S04]  /*0360*/  STG.E desc[UR8][R4.64+0x4], R11 ;  /* 0x0000040b04007986 */ /* 0x0003e8000c101908 */
[----:B------:R-:W2:Y:S02]  /*0370*/  LDG.E R8, desc[UR8][R2.64+0x8] ;  /* 0x0000080802087981 */ /* 0x000ea4000c1e1900 */
[----:B--2---:R-:W-:-:S05]  /*0380*/  SHF.L.U32 R13, R8, 0x4, RZ ;  /* 0x00000004080d7819 */ /* 0x004fca00000006ff */
[----:B------:R2:W-:Y:S04]  /*0390*/  STG.E desc[UR8][R4.64+0x8], R13 ;  /* 0x0000080d04007986 */ /* 0x0005e8000c101908 */
[----:B------:R-:W3:Y:S02]  /*03a0*/  LDG.E R8, desc[UR8][R2.64+0xc] ;  /* 0x00000c0802087981 */ /* 0x000ee4000c1e1900 */
[----:B---3--:R-:W-:-:S05]  /*03b0*/  IMAD.SHL.U32 R15, R8, 0x10, RZ ;  /* 0x00000010080f7824 */ /* 0x008fca00078e00ff */
[----:B------:R-:W-:Y:S04]  /*03c0*/  STG.E desc[UR8][R4.64+0xc], R15 ;  /* 0x00000c0f04007986 */ /* 0x000fe8000c101908 */
[----:B------:R-:W0:Y:S02]  /*03d0*/  LDG.E R8, desc[UR8][R2.64+0x10] ;  /* 0x0000100802087981 */ /* 0x000e24000c1e1900 */
[----:B0-----:R-:W-:-:S05]  /*03e0*/  IMAD.SHL.U32 R9, R8, 0x10, RZ ;  /* 0x0000001008097824 */ /* 0x001fca00078e00ff */
[----:B------:R0:W-:Y:S04]  /*03f0*/  STG.E desc[UR8][R4.64+0x10], R9 ;  /* 0x0000100904007986 */ /* 0x0001e8000c101908 */
[----:B------:R-:W1:Y:S02]  /*0400*/  LDG.E R8, desc[UR8][R2.64+0x14] ;  /* 0x0000140802087981 */ /* 0x000e64000c1e1900 */
[----:B-1----:R-:W-:-:S05]  /*0410*/  SHF.L.U32 R11, R8, 0x4, RZ ;  /* 0x00000004080b7819 */ /* 0x002fca00000006ff */
[----:B------:R1:W-:Y:S04]  /*0420*/  STG.E desc[UR8][R4.64+0x14], R11 ;  /* 0x0000140b04007986 */ /* 0x0003e8000c101908 */
[----:B------:R-:W2:Y:S01]  /*0430*/  LDG.E R8, desc[UR8][R2.64+0x18] ;  /* 0x0000180802087981 */ /* 0x000ea2000c1e1900 */
[----:B------:R-:W-:Y:S01]  /*0440*/  IADD3 R7, PT, PT, R7, 0x10, RZ ;  /* 0x0000001007077810 */ /* 0x000fe20007ffe0ff */
[----:B--2---:R-:W-:-:S05]  /*0450*/  IMAD.SHL.U32 R13, R8, 0x10, RZ ;  /* 0x00000010080d7824 */ /* 0x004fca00078e00ff */
[----:B------:R2:W-:Y:S04]  /*0460*/  STG.E desc[UR8][R4.64+0x18], R13 ;  /* 0x0000180d04007986 */ /* 0x0005e8000c101908 */
[----:B------:R-:W3:Y:S01]  /*0470*/  LDG.E R8, desc[UR8][R2.64+0x1c] ;  /* 0x00001c0802087981 */ /* 0x000ee2000c1e1900 */
[----:B------:R-:W-:Y:S02]  /*0480*/  ISETP.NE.AND P1, PT, R7, RZ, PT ;  /* 0x000000ff0700720c */ /* 0x000fe40003f25270 */
[----:B0-----:R-:W-:-:S05]  /*0490*/  IADD3 R9, P2, PT, R2, 0x40, RZ ;  /* 0x0000004002097810 */ /* 0x001fca0007f5e0ff */
[----:B------:R-:W-:Y:S02]  /*04a0*/  IMAD.X R12, RZ, RZ, R3, P2 ;  /* 0x000000ffff0c7224 */ /* 0x000fe400010e0603 */
[----:B---3--:R-:W-:Y:S01]  /*04b0*/  IMAD.SHL.U32 R15, R8, 0x10, RZ ;  /* 0x00000010080f7824 */ /* 0x008fe200078e00ff */
[----:B------:R-:W-:-:S04]  /*04c0*/  IADD3 R8, P3, PT, R4, 0x40, RZ ;  /* 0x0000004004087810 */ /* 0x000fc80007f7e0ff */
[----:B------:R2:W-:Y:S01]  /*04d0*/  STG.E desc[UR8][R4.64+0x1c], R15 ;  /* 0x00001c0f04007986 */ /* 0x0005e2000c101908 */
[----:B-1----:R-:W-:Y:S01]  /*04e0*/  IADD3.X R11, PT, PT, RZ, R5, RZ, P3, !PT ;  /* 0x00000005ff0b7210 */ /* 0x002fe20001ffe4ff */
[----:B------:R-:W-:Y:S07]  /*04f0*/  @P1 BRA `(.L_x_1) ;  /* 0xfffffffc00141947 */ /* 0x000fee000383ffff */
.L_x_0:
[----:B0-----:R-:W-:Y:S05]  /*0500*/  @!P0 EXIT ;  /* 0x000000000000894d */ /* 0x001fea0003800000 */
[----:B------:R-:W-:Y:S02]  /*0510*/  ISETP.GE.U32.AND P0, PT, R10, 0x8, PT ;  /* 0x000000080a00780c */ /* 0x000fe40003f06070 */
[----:B------:R-:W-:-:S04]  /*0520*/  LOP3.LUT R12, R6, 0x7, RZ, 0xc0, !PT ;  /* 0x00000007060c7812 */ /* 0x000fc800078ec0ff */
[----:B------:R-:W-:-:S07]  /*0530*/  ISETP.NE.AND P1, PT, R12, RZ, PT ;  /* 0x000000ff0c00720c */ /* 0x000fce0003f25270 */
[----:B------:R-:W-:Y:S06]  /*0540*/  @!P0 BRA `(.L_x_2) ;  /* 0x0000000000748947 */ /* 0x000fec0003800000 */
[----:B------:R-:W0:Y:S08]  /*0550*/  LDC.64 R2, c[0x0][0x388] ;  /* 0x0000e200ff027b82 */ /* 0x000e300000000a00 */
[----:B--2---:R-:W1:Y:S01]  /*0560*/  LDC.64 R4, c[0x0][0x380] ;  /* 0x0000e000ff047b82 */ /* 0x004e620000000a00 */
[----:B0-----:R-:W-:-:S05]  /*0570*/  IMAD.WIDE.U32 R2, R0, 0x4, R2 ;  /* 0x0000000400027825 */ /* 0x001fca00078e0002 */
[----:B------:R-:W2:Y:S01]  /*0580*/  LDG.E R7, desc[UR8][R2.64] ;  /* 0x0000000802077981 */ /* 0x000ea2000c1e1900 */
[----:B-1----:R-:W-:-:S04]  /*0590*/  IMAD.WIDE.U32 R4, R0, 0x4, R4 ;  /* 0x0000000400047825 */ /* 0x002fc800078e0004 */
[----:B--2---:R-:W-:-:S05]  /*05a0*/  IMAD.SHL.U32 R7, R7, 0x10, RZ ;  /* 0x0000001007077824 */ /* 0x004fca00078e00ff */
        /* <DEDUP_REMOVED lines=14> */
[----:B-1----:R-:W-:-:S05]  /*0690*/  SHF.L.U32 R9, R8, 0x4, RZ ;  /* 0x0000000408097819 */ /* 0x002fca00000006ff */
[----:B------:R0:W-:Y:S04]  /*06a0*/  STG.E desc[UR8][R4.64+0x14], R9 ;  /* 0x0000140904007986 */ /* 0x0001e8000c101908 */
[----:B------:R-:W2:Y:S02]  /*06b0*/  LDG.E R8, desc[UR8][R2.64+0x18] ;  /* 0x0000180802087981 */ /* 0x000ea4000c1e1900 */
[----:B--2---:R-:W-:-:S05]  /*06c0*/  IMAD.SHL.U32 R11, R8, 0x10, RZ ;  /* 0x00000010080b7824 */ /* 0x004fca00078e00ff */
[----:B------:R0:W-:Y:S04]  /*06d0*/  STG.E desc[UR8][R4.64+0x18], R11 ;  /* 0x0000180b04007986 */ /* 0x0001e8000c101908 */
[----:B------:R-:W3:Y:S01]  /*06e0*/  LDG.E R8, desc[UR8][R2.64+0x1c] ;  /* 0x00001c0802087981 */ /* 0x000ee2000c1e1900 */
[----:B------:R-:W-:Y:S01]  /*06f0*/  VIADD R0, R0, 0x8 ;  /* 0x0000000800007836 */ /* 0x000fe20000000000 */
[----:B---3--:R-:W-:-:S05]  /*0700*/  SHF.L.U32 R13, R8, 0x4, RZ ;  /* 0x00000004080d7819 */ /* 0x008fca00000006ff */
[----:B------:R0:W-:Y:S02]  /*0710*/  STG.E desc[UR8][R4.64+0x1c], R13 ;  /* 0x00001c0d04007986 */ /* 0x0001e4000c101908 */
.L_x_2:
[----:B------:R-:W-:Y:S05]  /*0720*/  @!P1 EXIT ;  /* 0x000000000000994d */ /* 0x000fea0003800000 */
[----:B------:R-:W-:Y:S02]  /*0730*/  ISETP.GE.U32.AND P0, PT, R12, 0x4, PT ;  /* 0x000000040c00780c */ /* 0x000fe40003f06070 */
[----:B------:R-:W-:-:S04]  /*0740*/  LOP3.LUT R6, R6, 0x3, RZ, 0xc0, !PT ;  /* 0x0000000306067812 */ /* 0x000fc800078ec0ff */
[----:B------:R-:W-:-:S07]  /*0750*/  ISETP.NE.AND P1, PT, R6, RZ, PT ;  /* 0x000000ff0600720c */ /* 0x000fce0003f25270 */
[----:B------:R-:W-:Y:S06]  /*0760*/  @!P0 BRA `(.L_x_3) ;  /* 0x0000000000448947 */ /* 0x000fec0003800000 */
[----:B------:R-:W1:Y:S08]  /*0770*/  LDC.64 R2, c[0x0][0x388] ;  /* 0x0000e200ff027b82 */ /* 0x000e700000000a00 */
[----:B0-2---:R-:W0:Y:S01]  /*0780*/  LDC.64 R4, c[0x0][0x380] ;  /* 0x0000e000ff047b82 */ /* 0x005e220000000a00 */
[----:B-1----:R-:W-:-:S05]  /*0790*/  IMAD.WIDE.U32 R2, R0, 0x4, R2 ;  /* 0x0000000400027825 */ /* 0x002fca00078e0002 */
[----:B------:R-:W2:Y:S01]  /*07a0*/  LDG.E R7, desc[UR8][R2.64] ;  /* 0x0000000802077981 */ /* 0x000ea2000c1e1900 */
[----:B0-----:R-:W-:Y:S01]  /*07b0*/  IMAD.WIDE.U32 R4, R0, 0x4, R4 ;  /* 0x0000000400047825 */ /* 0x001fe200078e0004 */
[----:B--2---:R-:W-:-:S05]  /*07c0*/  SHF.L.U32 R7, R7, 0x4, RZ ;  /* 0x0000000407077819 */ /* 0x004fca00000006ff */
[----:B------:R1:W-:Y:S04]  /*07d0*/  STG.E desc[UR8][R4.64], R7 ;  /* 0x0000000704007986 */ /* 0x0003e8000c101908 */
[----:B------:R-:W2:Y:S02]  /*07e0*/  LDG.E R8, desc[UR8][R2.64+0x4] ;  /* 0x0000040802087981 */ /* 0x000ea4000c1e1900 */
[----:B--2---:R-:W-:-:S05]  /*07f0*/  IMAD.SHL.U32 R9, R8, 0x10, RZ ;  /* 0x0000001008097824 */ /* 0x004fca00078e00ff */
[----:B------:R1:W-:Y:S04]  /*0800*/  STG.E desc[UR8][R4.64+0x4], R9 ;  /* 0x0000040904007986 */ /* 0x0003e8000c101908 */
[----:B------:R-:W2:Y:S02]  /*0810*/  LDG.E R8, desc[UR8][R2.64+0x8] ;  /* 0x0000080802087981 */ /* 0x000ea4000c1e1900 */
[----:B--2---:R-:W-:-:S05]  /*0820*/  SHF.L.U32 R11, R8, 0x4, RZ ;  /* 0x00000004080b7819 */ /* 0x004fca00000006ff */
[----:B------:R1:W-:Y:S04]  /*0830*/  STG.E desc[UR8][R4.64+0x8], R11 ;  /* 0x0000080b04007986 */ /* 0x0003e8000c101908 */
[----:B------:R-:W2:Y:S01]  /*0840*/  LDG.E R8, desc[UR8][R2.64+0xc] ;  /* 0x00000c0802087981 */ /* 0x000ea2000c1e1900 */
[----:B------:R-:W-:Y:S01]  /*0850*/  IADD3 R0, PT, PT, R0, 0x4, RZ ;  /* 0x0000000400007810 */ /* 0x000fe20007ffe0ff */
[----:B--2---:R-:W-:-:S05]  /*0860*/  IMAD.SHL.U32 R13, R8, 0x10, RZ ;  /* 0x00000010080d7824 */ /* 0x004fca00078e00ff */
[----:B------:R1:W-:Y:S02]  /*0870*/  STG.E desc[UR8][R4.64+0xc], R13 ;  /* 0x00000c0d04007986 */ /* 0x0003e4000c101908 */
.L_x_3:
[----:B------:R-:W-:Y:S05]  /*0880*/  @!P1 EXIT ;  /* 0x000000000000994d */ /* 0x000fea0003800000 */
[----:B------:R-:W3:Y:S01]  /*0890*/  LDC.64 R2, c[0x0][0x380] ;  /* 0x0000e000ff027b82 */ /* 0x000ee20000000a00 */
[----:B------:R-:W-:-:S07]  /*08a0*/  IADD3 R6, PT, PT, -R6, RZ, RZ ;  /* 0x000000ff06067210 */ /* 0x000fce0007ffe1ff */
[----:B012---:R-:W0:Y:S01]  /*08b0*/  LDC.64 R4, c[0x0][0x388] ;  /* 0x0000e200ff047b82 */ /* 0x007e220000000a00 */
[----:B---3--:R-:W-:-:S04]  /*08c0*/  IMAD.WIDE.U32 R2, R0, 0x4, R2 ;  /* 0x0000000400027825 */ /* 0x008fc800078e0002 */
[----:B------:R-:W-:Y:S01]  /*08d0*/  IMAD.MOV.U32 R8, RZ, RZ, R2 ;  /* 0x000000ffff087224 */ /* 0x000fe200078e0002 */
[----:B------:R-:W-:Y:S01]  /*08e0*/  MOV R9, R3 ;  /* 0x0000000300097202 */ /* 0x000fe20000000f00 */
[----:B0-----:R-:W-:-:S04]  /*08f0*/  IMAD.WIDE.U32 R4, R0, 0x4, R4 ;  /* 0x0000000400047825 */ /* 0x001fc800078e0004 */
[----:B------:R-:W-:-:S07]  /*0900*/  IMAD.MOV.U32 R7, RZ, RZ, R5 ;  /* 0x000000ffff077224 */ /* 0x000fce00078e0005 */
.L_x_4:
[----:B0-----:R-:W-:Y:S01]  /*0910*/  IMAD.MOV.U32 R2, RZ, RZ, R4 ;  /* 0x000000ffff027224 */ /* 0x001fe200078e0004 */
[----:B------:R-:W-:-:S05]  /*0920*/  MOV R3, R7 ;  /* 0x0000000700037202 */ /* 0x000fca0000000f00 */
[----:B------:R0:W2:Y:S01]  /*0930*/  LDG.E R0, desc[UR8][R2.64] ;  /* 0x0000000802007981 */ /* 0x0000a2000c1e1900 */
[----:B------:R-:W-:Y:S02]  /*0940*/  IADD3 R6, PT, PT, R6, 0x1, RZ ;  /* 0x0000000106067810 */ /* 0x000fe40007ffe0ff */
[----:B------:R-:W-:Y:S02]  /*0950*/  IADD3 R4, P2, PT, R4, 0x4, RZ ;  /* 0x0000000404047810 */ /* 0x000fe40007f5e0ff */
[----:B------:R-:W-:Y:S02]  /*0960*/  ISETP.NE.AND P0, PT, R6, RZ, PT ;  /* 0x000000ff0600720c */ /* 0x000fe40003f05270 */
[----:B------:R-:W-:Y:S02]  /*0970*/  IADD3.X R7, PT, PT, RZ, R7, RZ, P2, !PT ;  /* 0x00000007ff077210 */ /* 0x000fe400017fe4ff */
[----:B0-----:R-:W-:Y:S01]  /*0980*/  MOV R2, R8 ;  /* 0x0000000800027202 */ /* 0x001fe20000000f00 */
[----:B------:R-:W-:Y:S01]  /*0990*/  IMAD.MOV.U32 R3, RZ, RZ, R9 ;  /* 0x000000ffff037224 */ /* 0x000fe200078e0009 */
[----:B------:R-:W-:-:S05]  /*09a0*/  IADD3 R8, P1, PT, R8, 0x4, RZ ;  /* 0x0000000408087810 */ /* 0x000fca0007f3e0ff */
[----:B------:R-:W-:Y:S02]  /*09b0*/  IMAD.X R9, RZ, RZ, R9, P1 ;  /* 0x000000ffff097224 */ /* 0x000fe400008e0609 */
[----:B--2---:R-:W-:-:S05]  /*09c0*/  IMAD.SHL.U32 R5, R0, 0x10, RZ ;  /* 0x0000001000057824 */ /* 0x004fca00078e00ff */
[----:B------:R0:W-:Y:S01]  /*09d0*/  STG.E desc[UR8][R2.64], R5 ;  /* 0x0000000502007986 */ /* 0x0001e2000c101908 */
[----:B------:R-:W-:Y:S05]  /*09e0*/  @P0 BRA `(.L_x_4) ;  /* 0xfffffffc00c80947 */ /* 0x000fea000383ffff */
[----:B------:R-:W-:Y:S05]  /*09f0*/  EXIT ;  /* 0x000000000000794d */ /* 0x000fea0003800000 */
.L_x_5:
[----:B------:R-:W-:-:S00]  /*0a00*/  BRA `(.L_x_5) ;  /* 0xfffffffc00fc7947 */ /* 0x000fc0000383ffff */
[----:B------:R-:W-:-:S00]  /*0a10*/  NOP ;  /* 0x0000000000007918 */ /* 0x000fc00000000000 */
        /* <DEDUP_REMOVED lines=14> */
.L_x_6:


//--------------------- .nv.shared.reserved.0     --------------------------
	.section	.nv.shared.reserved.0,"aw",@nobits
	.weak		__nv_reservedSMEM_offset_0_alias
	.size		__nv_reservedSMEM_offset_0_alias, 0, 64
	.other		__nv_reservedSMEM_offset_0_alias,@"STO_CUDA_RESERVED_SHARED STV_DEFAULT"
__nv_reservedSMEM_offset_0_alias:
	.zero		0
	.zero		64


//--------------------- .nv.constant0._Z1kPiS_i   --------------------------
	.section	.nv.constant0._Z1kPiS_i,"a",@progbits
	.sectionflags	@""
	.align	4
.nv.constant0._Z1kPiS_i:
	.zero		916


//--------------------- SYMBOLS --------------------------

	.type		.nv.reservedSmem.offset0,@object
	.size		.nv.reservedSmem.offset0,0x4
